	.headerflags	@"EF_CUDA_TEXMODE_UNIFIED EF_CUDA_64BIT_ADDRESS EF_CUDA_ACCELERATORS EF_CUDA_SM90 EF_CUDA_VIRTUAL_SM(EF_CUDA_SM90)"
	.elftype	@"ET_EXEC"


//--------------------- .nv.info                  --------------------------
	.section	.nv.info,"",@"SHT_CUDA_INFO"
	.align	4


	//----- nvinfo : EIATTR_REGCOUNT
	.align		4
        /*0000*/ 	.byte	0x04, 0x2f
        /*0002*/ 	.short	(.L_1 - .L_0)
	.align		4
.L_0:
        /*0004*/ 	.word	index@(triton_poi_fused_cat_122)
        /*0008*/ 	.word	0x0000001e


	//----- nvinfo : EIATTR_MIN_STACK_SIZE
	.align		4
.L_1:
        /*000c*/ 	.byte	0x04, 0x12
        /*000e*/ 	.short	(.L_3 - .L_2)
	.align		4
.L_2:
        /*0010*/ 	.word	index@(triton_poi_fused_cat_122)
        /*0014*/ 	.word	0x00000000


	//----- nvinfo : EIATTR_FRAME_SIZE
	.align		4
.L_3:
        /*0018*/ 	.byte	0x04, 0x11
        /*001a*/ 	.short	(.L_5 - .L_4)
	.align		4
.L_4:
        /*001c*/ 	.word	index@(triton_poi_fused_cat_122)
        /*0020*/ 	.word	0x00000000


	//----- nvinfo : EIATTR_MIN_STACK_SIZE
	.align		4
.L_5:
        /*0024*/ 	.byte	0x04, 0x12
        /*0026*/ 	.short	(.L_7 - .L_6)
	.align		4
.L_6:
        /*0028*/ 	.word	index@(triton_poi_fused_cat_122)
        /*002c*/ 	.word	0x00000000
.L_7:


//--------------------- .nv.info.triton_poi_fused_cat_122 --------------------------
	.section	.nv.info.triton_poi_fused_cat_122,"",@"SHT_CUDA_INFO"
	.sectionflags	@""
	.align	4


	//----- nvinfo : EIATTR_CUDA_API_VERSION
	.align		4
        /*0000*/ 	.byte	0x04, 0x37
        /*0002*/ 	.short	(.L_9 - .L_8)
.L_8:
        /*0004*/ 	.word	0x0000007c


	//----- nvinfo : EIATTR_KPARAM_INFO
	.align		4
.L_9:
        /*0008*/ 	.byte	0x04, 0x17
        /*000a*/ 	.short	(.L_11 - .L_10)
.L_10:
        /*000c*/ 	.word	0x00000000
        /*0010*/ 	.short	0x0009
        /*0012*/ 	.short	0x0048
        /*0014*/ 	.byte	0x00, 0xf0, 0x11, 0x00


	//----- nvinfo : EIATTR_KPARAM_INFO
	.align		4
.L_11:
        /*0018*/ 	.byte	0x04, 0x17
        /*001a*/ 	.short	(.L_13 - .L_12)
.L_12:
        /*001c*/ 	.word	0x00000000
        /*0020*/ 	.short	0x0008
        /*0022*/ 	.short	0x0040
        /*0024*/ 	.byte	0x00, 0xf4, 0x21, 0x00


	//----- nvinfo : EIATTR_KPARAM_INFO
	.align		4
.L_13:
        /*0028*/ 	.byte	0x04, 0x17
        /*002a*/ 	.short	(.L_15 - .L_14)
.L_14:
        /*002c*/ 	.word	0x00000000
        /*0030*/ 	.short	0x0007
        /*0032*/ 	.short	0x0038
        /*0034*/ 	.byte	0x00, 0xf4, 0x21, 0x00


	//----- nvinfo : EIATTR_KPARAM_INFO
	.align		4
.L_15:
        /*0038*/ 	.byte	0x04, 0x17
        /*003a*/ 	.short	(.L_17 - .L_16)
.L_16:
        /*003c*/ 	.word	0x00000000
        /*0040*/ 	.short	0x0006
        /*0042*/ 	.short	0x0030
        /*0044*/ 	.byte	0x00, 0xf4, 0x21, 0x00


	//----- nvinfo : EIATTR_KPARAM_INFO
	.align		4
.L_17:
        /*0048*/ 	.byte	0x04, 0x17
        /*004a*/ 	.short	(.L_19 - .L_18)
.L_18:
        /*004c*/ 	.word	0x00000000
        /*0050*/ 	.short	0x0005
        /*0052*/ 	.short	0x0028
        /*0054*/ 	.byte	0x00, 0xf4, 0x21, 0x00


	//----- nvinfo : EIATTR_KPARAM_INFO
	.align		4
.L_19:
        /*0058*/ 	.byte	0x04, 0x17
        /*005a*/ 	.short	(.L_21 - .L_20)
.L_20:
        /*005c*/ 	.word	0x00000000
        /*0060*/ 	.short	0x0004
        /*0062*/ 	.short	0x0020
        /*0064*/ 	.byte	0x00, 0xf4, 0x21, 0x00


	//----- nvinfo : EIATTR_KPARAM_INFO
	.align		4
.L_21:
        /*0068*/ 	.byte	0x04, 0x17
        /*006a*/ 	.short	(.L_23 - .L_22)
.L_22:
        /*006c*/ 	.word	0x00000000
        /*0070*/ 	.short	0x0003
        /*0072*/ 	.short	0x0018
        /*0074*/ 	.byte	0x00, 0xf4, 0x21, 0x00


	//----- nvinfo : EIATTR_KPARAM_INFO
	.align		4
.L_23:
        /*0078*/ 	.byte	0x04, 0x17
        /*007a*/ 	.short	(.L_25 - .L_24)
.L_24:
        /*007c*/ 	.word	0x00000000
        /*0080*/ 	.short	0x0002
        /*0082*/ 	.short	0x0010
        /*0084*/ 	.byte	0x00, 0xf4, 0x21, 0x00


	//----- nvinfo : EIATTR_KPARAM_INFO
	.align		4
.L_25:
        /*0088*/ 	.byte	0x04, 0x17
        /*008a*/ 	.short	(.L_27 - .L_26)
.L_26:
        /*008c*/ 	.word	0x00000000
        /*0090*/ 	.short	0x0001
        /*0092*/ 	.short	0x0008
        /*0094*/ 	.byte	0x00, 0xf4, 0x21, 0x00


	//----- nvinfo : EIATTR_KPARAM_INFO
	.align		4
.L_27:
        /*0098*/ 	.byte	0x04, 0x17
        /*009a*/ 	.short	(.L_29 - .L_28)
.L_28:
        /*009c*/ 	.word	0x00000000
        /*00a0*/ 	.short	0x0000
        /*00a2*/ 	.short	0x0000
        /*00a4*/ 	.byte	0x00, 0xf4, 0x21, 0x00


	//----- nvinfo : EIATTR_SPARSE_MMA_MASK
	.align		4
.L_29:
        /*00a8*/ 	.byte	0x03, 0x50
        /*00aa*/ 	.short	0x0000


	//----- nvinfo : EIATTR_MAXREG_COUNT
	.align		4
        /*00ac*/ 	.byte	0x03, 0x1b
        /*00ae*/ 	.short	0x00ff


	//----- nvinfo : EIATTR_EXIT_INSTR_OFFSETS
	.align		4
        /*00b0*/ 	.byte	0x04, 0x1c
        /*00b2*/ 	.short	(.L_31 - .L_30)


	//   ....[0]....
.L_30:
        /*00b4*/ 	.word	0x00000950


	//----- nvinfo : EIATTR_REQNTID
	.align		4
.L_31:
        /*00b8*/ 	.byte	0x04, 0x10
        /*00ba*/ 	.short	(.L_33 - .L_32)
.L_32:
        /*00bc*/ 	.word	0x00000080
        /*00c0*/ 	.word	0x00000001
        /*00c4*/ 	.word	0x00000001


	//----- nvinfo : EIATTR_CBANK_PARAM_SIZE
	.align		4
.L_33:
        /*00c8*/ 	.byte	0x03, 0x19
        /*00ca*/ 	.short	0x004c


	//----- nvinfo : EIATTR_PARAM_CBANK
	.align		4
        /*00cc*/ 	.byte	0x04, 0x0a
        /*00ce*/ 	.short	(.L_35 - .L_34)
	.align		4
.L_34:
        /*00d0*/ 	.word	index@(.nv.constant0.triton_poi_fused_cat_122)
        /*00d4*/ 	.short	0x0210
        /*00d6*/ 	.short	0x004c


	//----- nvinfo : EIATTR_SW_WAR
	.align		4
.L_35:
        /*00d8*/ 	.byte	0x04, 0x36
        /*00da*/ 	.short	(.L_37 - .L_36)
.L_36:
        /*00dc*/ 	.word	0x00000008
.L_37:


//--------------------- .nv.callgraph             --------------------------
	.section	.nv.callgraph,"",@"SHT_CUDA_CALLGRAPH"
	.align	4
	.sectionentsize	8
	.align		4
        /*0000*/ 	.word	0x00000000
	.align		4
        /*0004*/ 	.word	0xffffffff
	.align		4
        /*0008*/ 	.word	0x00000000
	.align		4
        /*000c*/ 	.word	0xfffffffe
	.align		4
        /*0010*/ 	.word	0x00000000
	.align		4
        /*0014*/ 	.word	0xfffffffd
	.align		4
        /*0018*/ 	.word	0x00000000
	.align		4
        /*001c*/ 	.word	0xfffffffc


//--------------------- .text.triton_poi_fused_cat_122 --------------------------
	.section	.text.triton_poi_fused_cat_122,"ax",@progbits
	.align	128
        .global         triton_poi_fused_cat_122
        .type           triton_poi_fused_cat_122,@function
        .size           triton_poi_fused_cat_122,(.L_x_1 - triton_poi_fused_cat_122)
        .other          triton_poi_fused_cat_122,@"STO_CUDA_ENTRY STV_DEFAULT"
triton_poi_fused_cat_122:
.text.triton_poi_fused_cat_122:
[----:B------:R-:W-:Y:S01]  /*0000*/  LDC R1, c[0x0][0x28] ;  /* 0x00000a00ff017b82 */ /* 0x000fe20000000800 */
[----:B------:R-:W1:Y:S07]  /*0010*/  S2R R0, SR_TID.X ;  /* 0x0000000000007919 */ /* 0x000e6e0000002100 */
[----:B------:R-:W2:Y:S01]  /*0020*/  LDC.64 R4, c[0x0][0x218] ;  /* 0x00008600ff047b82 */ /* 0x000ea20000000a00 */
[----:B------:R-:W-:Y:S01]  /*0030*/  CS2R R14, SRZ ;  /* 0x00000000000e7805 */ /* 0x000fe2000001ff00 */
[----:B------:R-:W-:Y:S01]  /*0040*/  ULDC.64 UR4, c[0x0][0x208] ;  /* 0x0000820000047ab9 */ /* 0x000fe20000000a00 */
[----:B------:R-:W3:Y:S05]  /*0050*/  S2R R3, SR_CTAID.X ;  /* 0x0000000000037919 */ /* 0x000eea0000002500 */
[----:B------:R-:W4:Y:S08]  /*0060*/  LDC.64 R8, c[0x0][0x220] ;  /* 0x00008800ff087b82 */ /* 0x000f300000000a00 */
[----:B------:R-:W5:Y:S01]  /*0070*/  LDC.64 R16, c[0x0][0x230] ;  /* 0x00008c00ff107b82 */ /* 0x000f620000000a00 */
[----:B------:R-:W-:Y:S01]  /*0080*/  CS2R R10, SRZ ;  /* 0x00000000000a7805 */ /* 0x000fe2000001ff00 */
[----:B------:R-:W-:Y:S01]  /*0090*/  ULDC.64 UR6, c[0x0][0x228] ;  /* 0x00008a0000067ab9 */ /* 0x000fe20000000a00 */
[----:B-1----:R-:W-:-:S05]  /*00a0*/  IMAD.SHL.U32 R0, R0, 0x2, RZ ;  /* 0x0000000200007824 */ /* 0x002fca00078e00ff */
[----:B------:R-:W-:-:S05]  /*00b0*/  LOP3.LUT R0, R0, 0xfe, RZ, 0xc0, !PT ;  /* 0x000000fe00007812 */ /* 0x000fca00078ec0ff */
[----:B---3--:R-:W-:-:S05]  /*00c0*/  IMAD R2, R3, 0x100, R0 ;  /* 0x0000010003027824 */ /* 0x008fca00078e0200 */
[----:B------:R-:W-:-:S04]  /*00d0*/  SHF.R.S32.HI R19, RZ, 0x1f, R2 ;  /* 0x0000001fff137819 */ /* 0x000fc80000011402 */
[CC--:B------:R-:W-:Y:S02]  /*00e0*/  LEA.HI R0, R19.reuse, R2.reuse, RZ, 0x6 ;  /* 0x0000000213007211 */ /* 0x0c0fe400078f30ff */
[----:B------:R-:W-:Y:S02]  /*00f0*/  LEA.HI R7, R19, R2, RZ, 0x3 ;  /* 0x0000000213077211 */ /* 0x000fe400078f18ff */
[----:B------:R-:W-:Y:S02]  /*0100*/  SHF.R.S32.HI R13, RZ, 0x6, R0 ;  /* 0x00000006ff0d7819 */ /* 0x000fe40000011400 */
[----:B------:R-:W-:Y:S02]  /*0110*/  SHF.R.S32.HI R12, RZ, 0x3, R7 ;  /* 0x00000003ff0c7819 */ /* 0x000fe40000011407 */
[----:B------:R-:W-:-:S04]  /*0120*/  LEA.HI R3, R13, R13, RZ, 0x5 ;  /* 0x0000000d0d037211 */ /* 0x000fc800078f28ff */
[----:B------:R-:W-:Y:S02]  /*0130*/  LOP3.LUT R6, R3, 0xffffffe0, RZ, 0xc0, !PT ;  /* 0xffffffe003067812 */ /* 0x000fe400078ec0ff */
[----:B------:R-:W-:-:S03]  /*0140*/  LEA.HI R3, R12, R12, RZ, 0x3 ;  /* 0x0000000c0c037211 */ /* 0x000fc600078f18ff */
[----:B------:R-:W-:Y:S01]  /*0150*/  IMAD.IADD R13, R13, 0x1, -R6 ;  /* 0x000000010d0d7824 */ /* 0x000fe200078e0a06 */
[----:B------:R-:W-:-:S04]  /*0160*/  LOP3.LUT R3, R3, 0xfffffff8, RZ, 0xc0, !PT ;  /* 0xfffffff803037812 */ /* 0x000fc800078ec0ff */
[----:B------:R-:W-:Y:S01]  /*0170*/  ISETP.GE.AND P0, PT, R13, 0x10, PT ;  /* 0x000000100d00780c */ /* 0x000fe20003f06270 */
[----:B------:R-:W-:Y:S01]  /*0180*/  IMAD.IADD R12, R12, 0x1, -R3 ;  /* 0x000000010c0c7824 */ /* 0x000fe200078e0a03 */
[----:B------:R-:W-:-:S03]  /*0190*/  LOP3.LUT R3, R7, 0xfffffff8, RZ, 0xc0, !PT ;  /* 0xfffffff807037812 */ /* 0x000fc600078ec0ff */
[----:B--2---:R-:W-:Y:S01]  /*01a0*/  IMAD.WIDE R20, R12, 0x8, R4 ;  /* 0x000000080c147825 */ /* 0x004fe200078e0204 */
[----:B------:R-:W-:-:S03]  /*01b0*/  CS2R R4, SRZ ;  /* 0x0000000000047805 */ /* 0x000fc6000001ff00 */
[----:B------:R-:W-:-:S04]  /*01c0*/  IMAD.IADD R3, R2, 0x1, -R3 ;  /* 0x0000000102037824 */ /* 0x000fc800078e0a03 */
[----:B------:R-:W2:Y:S01]  /*01d0*/  @!P0 LDG.E.EL.64 R14, desc[UR4][R20.64] ;  /* 0x00000004140e8981 */ /* 0x000ea2000c2e1b00 */
[----:B------:R-:W-:Y:S01]  /*01e0*/  CS2R R6, SRZ ;  /* 0x0000000000067805 */ /* 0x000fe2000001ff00 */
[----:B----4-:R-:W-:Y:S01]  /*01f0*/  IMAD.WIDE R22, R3, 0x8, R8 ;  /* 0x0000000803167825 */ /* 0x010fe200078e0208 */
[----:B------:R-:W-:-:S04]  /*0200*/  CS2R R8, SRZ ;  /* 0x0000000000087805 */ /* 0x000fc8000001ff00 */
[----:B------:R-:W3:Y:S01]  /*0210*/  @!P0 LDG.E.EL.128 R4, desc[UR4][R22.64] ;  /* 0x0000000416048981 */ /* 0x000ee2000c2e1d00 */
[----:B-----5:R-:W-:-:S05]  /*0220*/  IMAD.WIDE R16, R3, 0x8, R16 ;  /* 0x0000000803107825 */ /* 0x020fca00078e0210 */
[----:B------:R1:W4:Y:S01]  /*0230*/  @!P0 LDG.E.EL.128 R8, desc[UR4][R16.64] ;  /* 0x0000000410088981 */ /* 0x000322000c2e1d00 */
[----:B------:R-:W-:-:S04]  /*0240*/  LEA.HI R19, R19, R2, RZ, 0xb ;  /* 0x0000000213137211 */ /* 0x000fc800078f58ff */
[----:B------:R-:W-:Y:S02]  /*0250*/  LOP3.LUT R26, R19, 0xfffff800, RZ, 0xc0, !PT ;  /* 0xfffff800131a7812 */ /* 0x000fe400078ec0ff */
[----:B--2---:R-:W-:Y:S02]  /*0260*/  SEL R20, R15, RZ, !P0 ;  /* 0x000000ff0f147207 */ /* 0x004fe40004000000 */
[----:B------:R-:W-:Y:S02]  /*0270*/  SEL R18, R14, RZ, !P0 ;  /* 0x000000ff0e127207 */ /* 0x000fe40004000000 */
[----:B------:R-:W-:Y:S02]  /*0280*/  SHF.R.U32.HI R15, RZ, 0x1d, R20 ;  /* 0x0000001dff0f7819 */ /* 0x000fe40000011614 */
[----:B---3--:R-:W-:Y:S02]  /*0290*/  SEL R23, R5, RZ, !P0 ;  /* 0x000000ff05177207 */ /* 0x008fe40004000000 */
[----:B------:R-:W-:-:S02]  /*02a0*/  LOP3.LUT R15, R15, 0x4, RZ, 0xc0, !PT ;  /* 0x000000040f0f7812 */ /* 0x000fc400078ec0ff */
[----:B------:R-:W-:Y:S02]  /*02b0*/  SEL R5, R6, RZ, !P0 ;  /* 0x000000ff06057207 */ /* 0x000fe40004000000 */
[----:B------:R-:W-:Y:S02]  /*02c0*/  IADD3 R24, P1, R15, R18, RZ ;  /* 0x000000120f187210 */ /* 0x000fe40007f3e0ff */
[----:B------:R-:W-:Y:S02]  /*02d0*/  SEL R18, R7, RZ, !P0 ;  /* 0x000000ff07127207 */ /* 0x000fe40004000000 */
[----:B------:R-:W-:Y:S01]  /*02e0*/  SEL R14, R4, RZ, !P0 ;  /* 0x000000ff040e7207 */ /* 0x000fe20004000000 */
[----:B------:R-:W-:Y:S01]  /*02f0*/  IMAD.X R7, RZ, RZ, R20, P1 ;  /* 0x000000ffff077224 */ /* 0x000fe200008e0614 */
[----:B------:R-:W-:Y:S01]  /*0300*/  SHF.R.U32.HI R21, RZ, 0x1b, R23 ;  /* 0x0000001bff157819 */ /* 0x000fe20000011617 */
[----:B------:R-:W-:Y:S01]  /*0310*/  IMAD.SHL.U32 R6, R24, 0x10, RZ ;  /* 0x0000001018067824 */ /* 0x000fe200078e00ff */
[----:B-1----:R-:W-:-:S02]  /*0320*/  LEA R17, P1, R5, UR6, 0x2 ;  /* 0x0000000605117c11 */ /* 0x002fc4000f8210ff */
[----:B------:R-:W-:Y:S02]  /*0330*/  LEA R16, P2, R14, UR6, 0x2 ;  /* 0x000000060e107c11 */ /* 0x000fe4000f8410ff */
[----:B------:R-:W-:Y:S02]  /*0340*/  LOP3.LUT R21, R21, 0x10, RZ, 0xc0, !PT ;  /* 0x0000001015157812 */ /* 0x000fe400078ec0ff */
[--C-:B------:R-:W-:Y:S02]  /*0350*/  SHF.R.U32.HI R15, RZ, 0x1b, R18.reuse ;  /* 0x0000001bff0f7819 */ /* 0x100fe40000011612 */
[----:B------:R-:W-:Y:S02]  /*0360*/  LEA.HI.X R5, R5, UR7, R18, 0x2, P1 ;  /* 0x0000000705057c11 */ /* 0x000fe400088f1412 */
[----:B----4-:R-:W-:Y:S02]  /*0370*/  SEL R20, R9, RZ, !P0 ;  /* 0x000000ff09147207 */ /* 0x010fe40004000000 */
[----:B------:R-:W-:-:S02]  /*0380*/  SEL R18, R11, RZ, !P0 ;  /* 0x000000ff0b127207 */ /* 0x000fc40004000000 */
[----:B------:R-:W-:Y:S02]  /*0390*/  SHF.L.U64.HI R4, R24, 0x4, R7 ;  /* 0x0000000418047819 */ /* 0x000fe40000010207 */
[----:B------:R-:W-:Y:S02]  /*03a0*/  LEA.HI.X R7, R14, UR7, R23, 0x2, P2 ;  /* 0x000000070e077c11 */ /* 0x000fe400090f1417 */
[----:B------:R-:W-:Y:S02]  /*03b0*/  IADD3 R16, P4, P3, R6, R16, R21 ;  /* 0x0000001006107210 */ /* 0x000fe40007b9e015 */
[----:B------:R-:W-:Y:S02]  /*03c0*/  SEL R23, R8, RZ, !P0 ;  /* 0x000000ff08177207 */ /* 0x000fe40004000000 */
[----:B------:R-:W-:Y:S02]  /*03d0*/  SEL R21, R10, RZ, !P0 ;  /* 0x000000ff0a157207 */ /* 0x000fe40004000000 */
[----:B------:R-:W-:-:S02]  /*03e0*/  SHF.R.U32.HI R11, RZ, 0x1b, R20 ;  /* 0x0000001bff0b7819 */ /* 0x000fc40000011614 */
[----:B------:R-:W-:Y:S02]  /*03f0*/  SHF.R.U32.HI R9, RZ, 0x1b, R18 ;  /* 0x0000001bff097819 */ /* 0x000fe40000011612 */
[----:B------:R-:W-:Y:S02]  /*0400*/  LOP3.LUT R15, R15, 0x10, RZ, 0xc0, !PT ;  /* 0x000000100f0f7812 */ /* 0x000fe400078ec0ff */
[----:B------:R-:W-:Y:S02]  /*0410*/  LEA R10, P5, R23, UR6, 0x2 ;  /* 0x00000006170a7c11 */ /* 0x000fe4000f8a10ff */
[----:B------:R-:W-:Y:S02]  /*0420*/  LEA R8, P6, R21, UR6, 0x2 ;  /* 0x0000000615087c11 */ /* 0x000fe4000f8c10ff */
[----:B------:R-:W-:Y:S02]  /*0430*/  LOP3.LUT R11, R11, 0x10, RZ, 0xc0, !PT ;  /* 0x000000100b0b7812 */ /* 0x000fe400078ec0ff */
[----:B------:R-:W-:-:S02]  /*0440*/  LOP3.LUT R9, R9, 0x10, RZ, 0xc0, !PT ;  /* 0x0000001009097812 */ /* 0x000fc400078ec0ff */
[----:B------:R-:W-:Y:S02]  /*0450*/  IADD3 R14, P2, P1, R6, R17, R15 ;  /* 0x00000011060e7210 */ /* 0x000fe4000795e00f */
[----:B------:R-:W-:Y:S02]  /*0460*/  LEA.HI.X R23, R23, UR7, R20, 0x2, P5 ;  /* 0x0000000717177c11 */ /* 0x000fe4000a8f1414 */
[----:B------:R-:W-:Y:S01]  /*0470*/  LEA.HI.X R21, R21, UR7, R18, 0x2, P6 ;  /* 0x0000000715157c11 */ /* 0x000fe2000b0f1412 */
[----:B------:R-:W-:Y:S01]  /*0480*/  IMAD.MOV.U32 R18, RZ, RZ, RZ ;  /* 0x000000ffff127224 */ /* 0x000fe200078e00ff */
[----:B------:R-:W-:Y:S02]  /*0490*/  IADD3.X R17, R4, R7, RZ, P4, P3 ;  /* 0x0000000704117210 */ /* 0x000fe400027e64ff */
[----:B------:R-:W-:Y:S02]  /*04a0*/  CS2R R24, SRZ ;  /* 0x0000000000187805 */ /* 0x000fe4000001ff00 */
[C---:B------:R-:W-:Y:S01]  /*04b0*/  IADD3 R10, P5, P6, R6.reuse, R10, R11 ;  /* 0x0000000a060a7210 */ /* 0x040fe20007ebe00b */
[----:B------:R-:W-:Y:S01]  /*04c0*/  ULDC.64 UR6, c[0x0][0x248] ;  /* 0x0000920000067ab9 */ /* 0x000fe20000000a00 */
[----:B------:R-:W-:-:S02]  /*04d0*/  IADD3 R8, P3, P4, R6, R8, R9 ;  /* 0x0000000806087210 */ /* 0x000fc40007c7e009 */
[C---:B------:R-:W-:Y:S01]  /*04e0*/  IADD3.X R15, R4.reuse, R5, RZ, P2, P1 ;  /* 0x00000005040f7210 */ /* 0x040fe200017e24ff */
[----:B------:R-:W1:Y:S01]  /*04f0*/  LDC.64 R6, c[0x0][0x210] ;  /* 0x00008400ff067b82 */ /* 0x000e620000000a00 */
[C---:B------:R-:W-:Y:S02]  /*0500*/  IADD3.X R11, R4.reuse, R23, RZ, P5, P6 ;  /* 0x00000017040b7210 */ /* 0x040fe40002fec4ff */
[----:B------:R-:W-:Y:S01]  /*0510*/  IADD3.X R9, R4, R21, RZ, P3, P4 ;  /* 0x0000001504097210 */ /* 0x000fe20001fe84ff */
[----:B------:R-:W-:Y:S01]  /*0520*/  IMAD.SHL.U32 R21, R13, 0x10, RZ ;  /* 0x000000100d157824 */ /* 0x000fe200078e00ff */
[----:B------:R-:W-:-:S03]  /*0530*/  SHF.R.S32.HI R20, RZ, 0xb, R19 ;  /* 0x0000000bff147819 */ /* 0x000fc60000011413 */
[----:B------:R-:W2:Y:S01]  /*0540*/  LDC.64 R4, c[0x0][0x238] ;  /* 0x00008e00ff047b82 */ /* 0x000ea20000000a00 */
[----:B------:R-:W-:-:S04]  /*0550*/  IMAD.WIDE R16, R21, 0x4, R16 ;  /* 0x0000000415107825 */ /* 0x000fc800078e0210 */
[----:B------:R-:W-:-:S04]  /*0560*/  IMAD.WIDE R14, R21, 0x4, R14 ;  /* 0x00000004150e7825 */ /* 0x000fc800078e020e */
[----:B------:R-:W-:-:S04]  /*0570*/  IMAD.WIDE R10, R21, 0x4, R10 ;  /* 0x00000004150a7825 */ /* 0x000fc800078e020a */
[----:B------:R-:W-:-:S04]  /*0580*/  IMAD.WIDE R8, R21, 0x4, R8 ;  /* 0x0000000415087825 */ /* 0x000fc800078e0208 */
[----:B------:R-:W-:-:S04]  /*0590*/  IMAD.SHL.U32 R23, R20, 0x100, RZ ;  /* 0x0000010014177824 */ /* 0x000fc800078e00ff */
[----:B------:R-:W-:-:S04]  /*05a0*/  IMAD.WIDE R16, R23, 0x4, R16 ;  /* 0x0000000417107825 */ /* 0x000fc800078e0210 */
[C---:B------:R-:W-:Y:S01]  /*05b0*/  IMAD.WIDE R14, R23.reuse, 0x4, R14 ;  /* 0x00000004170e7825 */ /* 0x040fe200078e020e */
[----:B------:R3:W4:Y:S03]  /*05c0*/  @!P0 LDG.E.EL R18, desc[UR4][R16.64] ;  /* 0x0000000410128981 */ /* 0x000726000c2e1900 */
[----:B------:R-:W-:Y:S01]  /*05d0*/  IMAD.WIDE R10, R23, 0x4, R10 ;  /* 0x00000004170a7825 */ /* 0x000fe200078e020a */
[----:B------:R-:W-:Y:S01]  /*05e0*/  ISETP.GT.AND P1, PT, R13, 0xf, PT ;  /* 0x0000000f0d00780c */ /* 0x000fe20003f24270 */
[----:B------:R-:W5:Y:S02]  /*05f0*/  @!P0 LDG.E.EL R24, desc[UR4][R14.64] ;  /* 0x000000040e188981 */ /* 0x000f64000c2e1900 */
[----:B------:R-:W-:Y:S02]  /*0600*/  IMAD.WIDE R22, R23, 0x4, R8 ;  /* 0x0000000417167825 */ /* 0x000fe400078e0208 */
[----:B------:R-:W1:Y:S01]  /*0610*/  LDC.64 R8, c[0x0][0x240] ;  /* 0x00009000ff087b82 */ /* 0x000e620000000a00 */
[----:B------:R2:W5:Y:S01]  /*0620*/  @!P0 LDG.E.EL R25, desc[UR4][R10.64] ;  /* 0x000000040a198981 */ /* 0x000562000c2e1900 */
[----:B------:R-:W-:-:S02]  /*0630*/  IMAD.SHL.U32 R19, R20, 0x400, RZ ;  /* 0x0000040014137824 */ /* 0x000fc400078e00ff */
[----:B------:R-:W-:-:S03]  /*0640*/  IMAD.MOV.U32 R21, RZ, RZ, RZ ;  /* 0x000000ffff157224 */ /* 0x000fc600078e00ff */
[----:B---3--:R-:W-:Y:S01]  /*0650*/  IADD3 R17, R19, R2, -R26 ;  /* 0x0000000213117210 */ /* 0x008fe20007ffe81a */
[----:B--2---:R-:W-:Y:S01]  /*0660*/  IMAD.WIDE R26, R3, 0x4, R4 ;  /* 0x00000004031a7825 */ /* 0x004fe200078e0204 */
[----:B------:R-:W-:Y:S02]  /*0670*/  LOP3.LUT R3, R0, 0xffffffc0, RZ, 0xc0, !PT ;  /* 0xffffffc000037812 */ /* 0x000fe400078ec0ff */
[----:B------:R-:W-:Y:S01]  /*0680*/  CS2R R4, SRZ ;  /* 0x0000000000047805 */ /* 0x000fe2000001ff00 */
[----:B------:R-:W2:Y:S01]  /*0690*/  @!P0 LDG.E.EL R21, desc[UR4][R22.64] ;  /* 0x0000000416158981 */ /* 0x000ea2000c2e1900 */
[----:B------:R-:W-:Y:S02]  /*06a0*/  IMAD.SHL.U32 R13, R13, 0x40, RZ ;  /* 0x000000400d0d7824 */ /* 0x000fe400078e00ff */
[----:B------:R-:W-:Y:S01]  /*06b0*/  IMAD.IADD R0, R2, 0x1, -R3 ;  /* 0x0000000102007824 */ /* 0x000fe200078e0a03 */
[----:B------:R-:W-:Y:S01]  /*06c0*/  SHF.R.S32.HI R10, RZ, 0x1f, R19 ;  /* 0x0000001fff0a7819 */ /* 0x000fe20000011413 */
[----:B-1----:R-:W-:Y:S01]  /*06d0*/  IMAD.WIDE R16, R17, 0x4, R6 ;  /* 0x0000000411107825 */ /* 0x002fe200078e0206 */
[----:B------:R-:W-:-:S02]  /*06e0*/  CS2R R6, SRZ ;  /* 0x0000000000067805 */ /* 0x000fc4000001ff00 */
[----:B------:R-:W-:Y:S01]  /*06f0*/  SHF.R.S32.HI R3, RZ, 0x1f, R13 ;  /* 0x0000001fff037819 */ /* 0x000fe2000001140d */
[----:B------:R-:W3:Y:S01]  /*0700*/  @!P0 LDG.E.EL.64 R4, desc[UR4][R26.64] ;  /* 0x000000041a048981 */ /* 0x000ee2000c2e1b00 */
[----:B------:R-:W-:Y:S02]  /*0710*/  IADD3 R19, P2, P3, R13, R0, R19 ;  /* 0x000000000d137210 */ /* 0x000fe40007b5e013 */
[----:B------:R-:W-:Y:S01]  /*0720*/  SHF.R.S32.HI R11, RZ, 0x1f, R0 ;  /* 0x0000001fff0b7819 */ /* 0x000fe20000011400 */
[----:B------:R-:W-:Y:S01]  /*0730*/  IMAD.MOV.U32 R0, RZ, RZ, RZ ;  /* 0x000000ffff007224 */ /* 0x000fe200078e00ff */
[----:B------:R1:W3:Y:S02]  /*0740*/  @!P0 LDG.E.64 R6, desc[UR4][R16.64] ;  /* 0x0000000410068981 */ /* 0x0002e4000c1e1b00 */
[----:B------:R-:W-:Y:S01]  /*0750*/  IADD3.X R10, R3, R11, R10, P2, P3 ;  /* 0x0000000b030a7210 */ /* 0x000fe200017e640a */
[----:B------:R-:W-:Y:S02]  /*0760*/  IMAD.MOV.U32 R3, RZ, RZ, RZ ;  /* 0x000000ffff037224 */ /* 0x000fe400078e00ff */
[----:B0-----:R-:W-:Y:S01]  /*0770*/  IMAD.WIDE R12, R12, 0x4, R8 ;  /* 0x000000040c0c7825 */ /* 0x001fe200078e0208 */
[----:B------:R-:W-:-:S02]  /*0780*/  LEA R14, P2, R19, UR6, 0x2 ;  /* 0x00000006130e7c11 */ /* 0x000fc4000f8410ff */
[----:B------:R-:W-:Y:S02]  /*0790*/  CS2R R8, SRZ ;  /* 0x0000000000087805 */ /* 0x000fe4000001ff00 */
[----:B------:R-:W3:Y:S01]  /*07a0*/  @!P0 LDG.E.EL R0, desc[UR4][R12.64] ;  /* 0x000000040c008981 */ /* 0x000ee2000c2e1900 */
[----:B------:R-:W-:Y:S02]  /*07b0*/  LEA.HI.X R15, R19, UR7, R10, 0x2, P2 ;  /* 0x00000007130f7c11 */ /* 0x000fe400090f140a */
[----:B------:R-:W0:Y:S01]  /*07c0*/  LDC.64 R10, c[0x0][0x250] ;  /* 0x00009400ff0a7b82 */ /* 0x000e220000000a00 */
[----:B------:R0:W3:Y:S04]  /*07d0*/  @!P0 LDG.E.EL R3, desc[UR4][R12.64] ;  /* 0x000000040c038981 */ /* 0x0000e8000c2e1900 */
[----:B------:R-:W3:Y:S01]  /*07e0*/  @P1 LDG.E.64 R8, desc[UR4][R14.64+-0x1000] ;  /* 0xfff000040e081981 */ /* 0x000ee2000c1e1b00 */
[----:B0-----:R-:W-:Y:S01]  /*07f0*/  IMAD.WIDE R10, R2, 0x4, R10 ;  /* 0x00000004020a7825 */ /* 0x001fe200078e020a */
[----:B----4-:R-:W-:-:S02]  /*0800*/  SEL R19, R18, RZ, !P0 ;  /* 0x000000ff12137207 */ /* 0x010fc40004000000 */
[----:B-----5:R-:W-:Y:S02]  /*0810*/  SEL R24, R24, RZ, !P0 ;  /* 0x000000ff18187207 */ /* 0x020fe40004000000 */
[----:B-1----:R-:W-:-:S05]  /*0820*/  SEL R16, R25, RZ, !P0 ;  /* 0x000000ff19107207 */ /* 0x002fca0004000000 */
[----:B------:R-:W-:Y:S01]  /*0830*/  FADD R16, -R19, R16 ;  /* 0x0000001013107221 */ /* 0x000fe20000000100 */
[----:B--2---:R-:W-:-:S05]  /*0840*/  SEL R21, R21, RZ, !P0 ;  /* 0x000000ff15157207 */ /* 0x004fca0004000000 */
[----:B------:R-:W-:Y:S01]  /*0850*/  FADD R21, -R24, R21 ;  /* 0x0000001518157221 */ /* 0x000fe20000000100 */
[----:B---3--:R-:W-:Y:S02]  /*0860*/  SEL R4, R4, RZ, !P0 ;  /* 0x000000ff04047207 */ /* 0x008fe40004000000 */
[----:B------:R-:W-:Y:S02]  /*0870*/  SEL R5, R5, RZ, !P0 ;  /* 0x000000ff05057207 */ /* 0x000fe40004000000 */
[----:B------:R-:W-:Y:S01]  /*0880*/  SEL R13, R6, RZ, !P0 ;  /* 0x000000ff060d7207 */ /* 0x000fe20004000000 */
[----:B------:R-:W-:Y:S01]  /*0890*/  FFMA R4, R16, R4, R19 ;  /* 0x0000000410047223 */ /* 0x000fe20000000013 */
[----:B------:R-:W-:Y:S01]  /*08a0*/  SEL R6, R7, RZ, !P0 ;  /* 0x000000ff07067207 */ /* 0x000fe20004000000 */
[----:B------:R-:W-:Y:S02]  /*08b0*/  FFMA R5, R21, R5, R24 ;  /* 0x0000000515057223 */ /* 0x000fe40000000018 */
[----:B------:R-:W-:-:S02]  /*08c0*/  FADD R4, -R13, R4 ;  /* 0x000000040d047221 */ /* 0x000fc40000000100 */
[----:B------:R-:W-:Y:S01]  /*08d0*/  FADD R5, -R6, R5 ;  /* 0x0000000506057221 */ /* 0x000fe20000000100 */
[----:B------:R-:W-:Y:S02]  /*08e0*/  SEL R0, R0, RZ, !P0 ;  /* 0x000000ff00007207 */ /* 0x000fe40004000000 */
[----:B------:R-:W-:-:S03]  /*08f0*/  SEL R3, R3, RZ, !P0 ;  /* 0x000000ff03037207 */ /* 0x000fc60004000000 */
[----:B------:R-:W-:Y:S01]  /*0900*/  FFMA R4, R4, R0, R13 ;  /* 0x0000000004047223 */ /* 0x000fe2000000000d */
[----:B------:R-:W-:Y:S01]  /*0910*/  @P0 SEL R4, R8, RZ, P1 ;  /* 0x000000ff08040207 */ /* 0x000fe20000800000 */
[----:B------:R-:W-:Y:S01]  /*0920*/  FFMA R5, R5, R3, R6 ;  /* 0x0000000305057223 */ /* 0x000fe20000000006 */
[----:B------:R-:W-:-:S05]  /*0930*/  @P0 SEL R5, R9, RZ, P1 ;  /* 0x000000ff09050207 */ /* 0x000fca0000800000 */
[----:B------:R-:W-:Y:S01]  /*0940*/  STG.E.64 desc[UR4][R10.64], R4 ;  /* 0x000000040a007986 */ /* 0x000fe2000c101b04 */
[----:B------:R-:W-:Y:S05]  /*0950*/  EXIT ;  /* 0x000000000000794d */ /* 0x000fea0003800000 */
.L_x_0:
[----:B------:R-:W-:-:S00]  /*0960*/  BRA `(.L_x_0) ;  /* 0xfffffffc00fc7947 */ /* 0x000fc0000383ffff */
[----:B------:R-:W-:-:S00]  /*0970*/  NOP ;  /* 0x0000000000007918 */ /* 0x000fc00000000000 */
        /* <DEDUP_REMOVED lines=8> */
.L_x_1:


//--------------------- .nv.constant0.triton_poi_fused_cat_122 --------------------------
	.section	.nv.constant0.triton_poi_fused_cat_122,"a",@progbits
	.sectionflags	@""
	.align	4
.nv.constant0.triton_poi_fused_cat_122:
	.zero		604
